//
// Generated by NVIDIA NVVM Compiler
//
// Compiler Build ID: CL-36424714
// Cuda compilation tools, release 13.0, V13.0.88
// Based on NVVM 20.0.0
//

.version 9.0
.target sm_100
.address_size 64

	// .globl	_Z8warpTestPi

.visible .entry _Z8warpTestPi(
	.param .u64 .ptr .align 1 _Z8warpTestPi_param_0
)
{
	.reg .pred 	%p<2>;
	.reg .b32 	%r<4>;
	.reg .b64 	%rd<3>;

	ld.param.u64 	%rd1, [_Z8warpTestPi_param_0];
	mov.u32 	%r1, %tid.x;
	and.b32  	%r2, %r1, 31;
	setp.ne.s32 	%p1, %r2, 0;
	@%p1 bra 	$L__BB0_2;
	cvta.to.global.u64 	%rd2, %rd1;
	atom.global.add.u32 	%r3, [%rd2], 1;
$L__BB0_2:
	ret;

}


// ===== COMPILED SASS (sm_100) =====

	.target	sm_100

	.elftype	@"ET_EXEC"


//--------------------- .note.nv.tkinfo           --------------------------
	.section	.note.nv.tkinfo,"",@"SHT_NOTE"
	.sectionflags	@"SHF_NOTE_NV_TKINFO"
	.tkinfo
        /*0018*/ 	.word	0x00000002
        /*0030*/ 	.string	""
        /*0030*/ 	.string	"ptxas"
        /*0030*/ 	.string	"Cuda compilation tools, release 13.0, V13.0.88"
        /*0030*/ 	.string	"Build cuda_13.0.r13.0/compiler.36424714_0"
        /*0030*/ 	.string	"-arch sm_100 -m 64 "



//--------------------- .note.nv.cuinfo           --------------------------
	.section	.note.nv.cuinfo,"",@"SHT_NOTE"
	.sectionflags	@"SHF_NOTE_NV_CUINFO"
        /*0018*/ 	.short	0x0002
        /*001a*/ 	.short	0x0064
        /*001c*/ 	.short	0x0082
	.zero		2


//--------------------- .nv.info                  --------------------------
	.section	.nv.info,"",@"SHT_CUDA_INFO"
	.align	4


	//----- nvinfo : EIATTR_REGCOUNT
	.align		4
        /*0000*/ 	.byte	0x04, 0x2f
        /*0002*/ 	.short	(.L_1 - .L_0)
	.align		4
.L_0:
        /*0004*/ 	.word	index@(_Z8warpTestPi)
        /*0008*/ 	.word	0x00000008


	//----- nvinfo : EIATTR_FRAME_SIZE
	.align		4
.L_1:
        /*000c*/ 	.byte	0x04, 0x11
        /*000e*/ 	.short	(.L_3 - .L_2)
	.align		4
.L_2:
        /*0010*/ 	.word	index@(_Z8warpTestPi)
        /*0014*/ 	.word	0x00000000


	//----- nvinfo : EIATTR_MIN_STACK_SIZE
	.align		4
.L_3:
        /*0018*/ 	.byte	0x04, 0x12
        /*001a*/ 	.short	(.L_5 - .L_4)
	.align		4
.L_4:
        /*001c*/ 	.word	index@(_Z8warpTestPi)
        /*0020*/ 	.word	0x00000000
.L_5:


//--------------------- .nv.compat                --------------------------
	.section	.nv.compat,"",@"SHT_CUDA_COMPAT_INFO"
	.align	4
        /*0000*/ 	.byte	0x02, 0x09, 0x00, 0x00, 0x02, 0x02, 0x01, 0x00, 0x02, 0x05, 0x05, 0x00, 0x03, 0x07, 0x01, 0x01
        /*0010*/ 	.byte	0x02, 0x03, 0x00, 0x00, 0x02, 0x06, 0x01, 0x00, 0x04, 0x0b, 0x08, 0x00, 0x09, 0x00, 0x00, 0x00
        /*0020*/ 	.byte	0x00, 0x00, 0x00, 0x00


//--------------------- .nv.info._Z8warpTestPi    --------------------------
	.section	.nv.info._Z8warpTestPi,"",@"SHT_CUDA_INFO"
	.sectionflags	@""
	.align	4


	//----- nvinfo : EIATTR_CUDA_API_VERSION
	.align		4
        /*0000*/ 	.byte	0x04, 0x37
        /*0002*/ 	.short	(.L_7 - .L_6)
.L_6:
        /*0004*/ 	.word	0x00000082


	//----- nvinfo : EIATTR_KPARAM_INFO
	.align		4
.L_7:
        /*0008*/ 	.byte	0x04, 0x17
        /*000a*/ 	.short	(.L_9 - .L_8)
.L_8:
        /*000c*/ 	.word	0x00000000
        /*0010*/ 	.short	0x0000
        /*0012*/ 	.short	0x0000
        /*0014*/ 	.byte	0x00, 0xf5, 0x21, 0x00


	//----- nvinfo : EIATTR_SPARSE_MMA_MASK
	.align		4
.L_9:
        /*0018*/ 	.byte	0x03, 0x50
        /*001a*/ 	.short	0x0000


	//----- nvinfo : EIATTR_MAXREG_COUNT
	.align		4
        /*001c*/ 	.byte	0x03, 0x1b
        /*001e*/ 	.short	0x00ff


	//----- nvinfo : EIATTR_MERCURY_ISA_VERSION
	.align		4
        /*0020*/ 	.byte	0x03, 0x5f
        /*0022*/ 	.short	0x0101


	//----- nvinfo : EIATTR_INT_WARP_WIDE_INSTR_OFFSETS
	.align		4
        /*0024*/ 	.byte	0x04, 0x31
        /*0026*/ 	.short	(.L_11 - .L_10)


	//   ....[0]....
.L_10:
        /*0028*/ 	.word	0x00000060


	//----- nvinfo : EIATTR_VRC_CTA_INIT_COUNT
	.align		4
.L_11:
        /*002c*/ 	.byte	0x02, 0x4a
	.zero		1
	.zero		1


	//----- nvinfo : EIATTR_EXIT_INSTR_OFFSETS
	.align		4
        /*0030*/ 	.byte	0x04, 0x1c
        /*0032*/ 	.short	(.L_13 - .L_12)


	//   ....[0]....
.L_12:
        /*0034*/ 	.word	0x00000030


	//   ....[1]....
        /*0038*/ 	.word	0x000000c0


	//----- nvinfo : EIATTR_CBANK_PARAM_SIZE
	.align		4
.L_13:
        /*003c*/ 	.byte	0x03, 0x19
        /*003e*/ 	.short	0x0008


	//----- nvinfo : EIATTR_PARAM_CBANK
	.align		4
        /*0040*/ 	.byte	0x04, 0x0a
        /*0042*/ 	.short	(.L_15 - .L_14)
	.align		4
.L_14:
        /*0044*/ 	.word	index@(.nv.constant0._Z8warpTestPi)
        /*0048*/ 	.short	0x0380
        /*004a*/ 	.short	0x0008


	//----- nvinfo : EIATTR_SW_WAR
	.align		4
.L_15:
        /*004c*/ 	.byte	0x04, 0x36
        /*004e*/ 	.short	(.L_17 - .L_16)
.L_16:
        /*0050*/ 	.word	0x00000008
.L_17:


//--------------------- .nv.callgraph             --------------------------
	.section	.nv.callgraph,"",@"SHT_CUDA_CALLGRAPH"
	.align	4
	.sectionentsize	8
	.align		4
        /*0000*/ 	.word	0x00000000
	.align		4
        /*0004*/ 	.word	0xffffffff
	.align		4
        /*0008*/ 	.word	0x00000000
	.align		4
        /*000c*/ 	.word	0xfffffffe
	.align		4
        /*0010*/ 	.word	0x00000000
	.align		4
        /*0014*/ 	.word	0xfffffffd
	.align		4
        /*0018*/ 	.word	0x00000000
	.align		4
        /*001c*/ 	.word	0xfffffffc


//--------------------- .text._Z8warpTestPi       --------------------------
	.section	.text._Z8warpTestPi,"ax",@progbits
	.align	128
        .global         _Z8warpTestPi
        .type           _Z8warpTestPi,@function
        .size           _Z8warpTestPi,(.L_x_1 - _Z8warpTestPi)
        .other          _Z8warpTestPi,@"STO_CUDA_ENTRY STV_DEFAULT"
_Z8warpTestPi:
.text._Z8warpTestPi:
[----:B------:R-:W-:Y:S01]  /*0000*/  LDC R1, c[0x0][0x37c] ;  /* 0x0000df00ff017b82 */ /* 0x000fe20000000800 */
[----:B------:R-:W0:Y:S02]  /*0010*/  S2R R0, SR_TID.X ;  /* 0x0000000000007919 */ /* 0x000e240000002100 */
[----:B0-----:R-:W-:-:S13]  /*0020*/  LOP3.LUT P0, RZ, R0, 0x1f, RZ, 0xc0, !PT ;  /* 0x0000001f00ff7812 */ /* 0x001fda000780c0ff */
[----:B------:R-:W-:Y:S05]  /*0030*/  @P0 EXIT ;  /* 0x000000000000094d */ /* 0x000fea0003800000 */
[----:B------:R-:W0:Y:S01]  /*0040*/  S2R R0, SR_LANEID ;  /* 0x0000000000007919 */ /* 0x000e220000000000 */
[----:B------:R-:W1:Y:S01]  /*0050*/  LDC.64 R2, c[0x0][0x380] ;  /* 0x0000e000ff027b82 */ /* 0x000e620000000a00 */
[----:B------:R-:W-:Y:S01]  /*0060*/  VOTEU.ANY UR6, UPT, PT ;  /* 0x0000000000067886 */ /* 0x000fe200038e0100 */
[----:B------:R-:W1:Y:S01]  /*0070*/  LDCU.64 UR4, c[0x0][0x358] ;  /* 0x00006b00ff0477ac */ /* 0x000e620008000a00 */
[----:B------:R-:W1:Y:S01]  /*0080*/  POPC R5, UR6 ;  /* 0x0000000600057d09 */ /* 0x000e620008000000 */
[----:B------:R-:W-:-:S06]  /*0090*/  UFLO.U32 UR7, UR6 ;  /* 0x00000006000772bd */ /* 0x000fcc00080e0000 */
[----:B0-----:R-:W-:-:S13]  /*00a0*/  ISETP.EQ.U32.AND P0, PT, R0, UR7, PT ;  /* 0x0000000700007c0c */ /* 0x001fda000bf02070 */
[----:B-1----:R-:W-:Y:S01]  /*00b0*/  @P0 REDG.E.ADD.STRONG.GPU desc[UR4][R2.64], R5 ;  /* 0x000000050200098e */ /* 0x002fe2000c12e104 */
[----:B------:R-:W-:Y:S05]  /*00c0*/  EXIT ;  /* 0x000000000000794d */ /* 0x000fea0003800000 */
.L_x_0:
[----:B------:R-:W-:-:S00]  /*00d0*/  BRA `(.L_x_0) ;  /* 0xfffffffc00fc7947 */ /* 0x000fc0000383ffff */
[----:B------:R-:W-:-:S00]  /*00e0*/  NOP ;  /* 0x0000000000007918 */ /* 0x000fc00000000000 */
        /* <DEDUP_REMOVED lines=9> */
.L_x_1:


//--------------------- .nv.shared.reserved.0     --------------------------
	.section	.nv.shared.reserved.0,"aw",@nobits
	.weak		__nv_reservedSMEM_offset_0_alias
	.size		__nv_reservedSMEM_offset_0_alias, 0, 64
	.other		__nv_reservedSMEM_offset_0_alias,@"STO_CUDA_RESERVED_SHARED STV_DEFAULT"
__nv_reservedSMEM_offset_0_alias:
	.zero		0
	.zero		64


//--------------------- .nv.constant0._Z8warpTestPi --------------------------
	.section	.nv.constant0._Z8warpTestPi,"a",@progbits
	.sectionflags	@""
	.align	4
.nv.constant0._Z8warpTestPi:
	.zero		904


//--------------------- SYMBOLS --------------------------

	.type		.nv.reservedSmem.offset0,@object
	.size		.nv.reservedSmem.offset0,0x4
